//
// Generated by NVIDIA NVVM Compiler
//
// Compiler Build ID: CL-36424714
// Cuda compilation tools, release 13.0, V13.0.88
// Based on NVVM 20.0.0
//

.version 9.0
.target sm_100
.address_size 64

	// .globl	_Z16reciprocalKernelPfj
.extern .func  (.param .b32 func_retval0) vprintf
(
	.param .b64 vprintf_param_0,
	.param .b64 vprintf_param_1
)
;
.global .align 1 .b8 $str[7] = {72, 119, 32, 37, 100, 10};

.visible .entry _Z16reciprocalKernelPfj(
	.param .u64 .ptr .align 1 _Z16reciprocalKernelPfj_param_0,
	.param .u32 _Z16reciprocalKernelPfj_param_1
)
{
	.reg .pred 	%p<2>;
	.reg .b32 	%r<6>;
	.reg .b32 	%f<3>;
	.reg .b64 	%rd<5>;

	ld.param.u64 	%rd1, [_Z16reciprocalKernelPfj_param_0];
	ld.param.u32 	%r2, [_Z16reciprocalKernelPfj_param_1];
	mov.u32 	%r3, %ctaid.x;
	mov.u32 	%r4, %ntid.x;
	mov.u32 	%r5, %tid.x;
	mad.lo.s32 	%r1, %r3, %r4, %r5;
	setp.ge.u32 	%p1, %r1, %r2;
	@%p1 bra 	$L__BB0_2;
	cvta.to.global.u64 	%rd2, %rd1;
	mul.wide.u32 	%rd3, %r1, 4;
	add.s64 	%rd4, %rd2, %rd3;
	ld.global.f32 	%f1, [%rd4];
	rcp.rn.f32 	%f2, %f1;
	st.global.f32 	[%rd4], %f2;
$L__BB0_2:
	ret;

}
	// .globl	_Z2hwv
.visible .entry _Z2hwv()
{
	.local .align 8 .b8 	__local_depot1[8];
	.reg .b64 	%SP;
	.reg .b64 	%SPL;
	.reg .b32 	%r<4>;
	.reg .b64 	%rd<5>;

	mov.u64 	%SPL, __local_depot1;
	cvta.local.u64 	%SP, %SPL;
	add.u64 	%rd1, %SP, 0;
	add.u64 	%rd2, %SPL, 0;
	mov.u32 	%r1, %ctaid.x;
	st.local.u32 	[%rd2], %r1;
	mov.u64 	%rd3, $str;
	cvta.global.u64 	%rd4, %rd3;
	{ // callseq 0, 0
	.param .b64 param0;
	st.param.b64 	[param0], %rd4;
	.param .b64 param1;
	st.param.b64 	[param1], %rd1;
	.param .b32 retval0;
	call.uni (retval0), 
	vprintf, 
	(
	param0, 
	param1
	);
	ld.param.b32 	%r2, [retval0];
	} // callseq 0
	ret;

}


// ===== COMPILED SASS (sm_100) =====

	.target	sm_100

	.elftype	@"ET_EXEC"


//--------------------- .note.nv.tkinfo           --------------------------
	.section	.note.nv.tkinfo,"",@"SHT_NOTE"
	.sectionflags	@"SHF_NOTE_NV_TKINFO"
	.tkinfo
        /*0018*/ 	.word	0x00000002
        /*0030*/ 	.string	""
        /*0030*/ 	.string	"ptxas"
        /*0030*/ 	.string	"Cuda compilation tools, release 13.0, V13.0.88"
        /*0030*/ 	.string	"Build cuda_13.0.r13.0/compiler.36424714_0"
        /*0030*/ 	.string	"-arch sm_100 -m 64 "



//--------------------- .note.nv.cuinfo           --------------------------
	.section	.note.nv.cuinfo,"",@"SHT_NOTE"
	.sectionflags	@"SHF_NOTE_NV_CUINFO"
        /*0018*/ 	.short	0x0002
        /*001a*/ 	.short	0x0064
        /*001c*/ 	.short	0x0082
	.zero		2


//--------------------- .nv.info                  --------------------------
	.section	.nv.info,"",@"SHT_CUDA_INFO"
	.align	4


	//----- nvinfo : EIATTR_REGCOUNT
	.align		4
        /*0000*/ 	.byte	0x04, 0x2f
        /*0002*/ 	.short	(.L_2 - .L_1)
	.align		4
.L_1:
        /*0004*/ 	.word	index@(_Z16reciprocalKernelPfj)
        /*0008*/ 	.word	0x0000000f


	//----- nvinfo : EIATTR_FRAME_SIZE
	.align		4
.L_2:
        /*000c*/ 	.byte	0x04, 0x11
        /*000e*/ 	.short	(.L_4 - .L_3)
	.align		4
.L_3:
        /*0010*/ 	.word	index@($__internal_0_$__cuda_sm20_rcp_rn_f32_slowpath)
        /*0014*/ 	.word	0x00000000


	//----- nvinfo : EIATTR_FRAME_SIZE
	.align		4
.L_4:
        /*0018*/ 	.byte	0x04, 0x11
        /*001a*/ 	.short	(.L_6 - .L_5)
	.align		4
.L_5:
        /*001c*/ 	.word	index@(_Z16reciprocalKernelPfj)
        /*0020*/ 	.word	0x00000000


	//----- nvinfo : EIATTR_REGCOUNT
	.align		4
.L_6:
        /*0024*/ 	.byte	0x04, 0x2f
        /*0026*/ 	.short	(.L_8 - .L_7)
	.align		4
.L_7:
        /*0028*/ 	.word	index@(_Z2hwv)
        /*002c*/ 	.word	0x00000018


	//----- nvinfo : EIATTR_FRAME_SIZE
	.align		4
.L_8:
        /*0030*/ 	.byte	0x04, 0x11
        /*0032*/ 	.short	(.L_10 - .L_9)
	.align		4
.L_9:
        /*0034*/ 	.word	index@(_Z2hwv)
        /*0038*/ 	.word	0x00000008


	//----- nvinfo : EIATTR_MIN_STACK_SIZE
	.align		4
.L_10:
        /*003c*/ 	.byte	0x04, 0x12
        /*003e*/ 	.short	(.L_12 - .L_11)
	.align		4
.L_11:
        /*0040*/ 	.word	index@(_Z2hwv)
        /*0044*/ 	.word	0x00000008


	//----- nvinfo : EIATTR_MIN_STACK_SIZE
	.align		4
.L_12:
        /*0048*/ 	.byte	0x04, 0x12
        /*004a*/ 	.short	(.L_14 - .L_13)
	.align		4
.L_13:
        /*004c*/ 	.word	index@(_Z16reciprocalKernelPfj)
        /*0050*/ 	.word	0x00000000
.L_14:


//--------------------- .nv.compat                --------------------------
	.section	.nv.compat,"",@"SHT_CUDA_COMPAT_INFO"
	.align	4
        /*0000*/ 	.byte	0x02, 0x09, 0x00, 0x00, 0x02, 0x02, 0x01, 0x00, 0x02, 0x05, 0x05, 0x00, 0x03, 0x07, 0x01, 0x01
        /*0010*/ 	.byte	0x02, 0x03, 0x00, 0x00, 0x02, 0x06, 0x01, 0x00, 0x04, 0x0b, 0x08, 0x00, 0x09, 0x00, 0x00, 0x00
        /*0020*/ 	.byte	0x00, 0x00, 0x00, 0x00


//--------------------- .nv.info._Z2hwv           --------------------------
	.section	.nv.info._Z2hwv,"",@"SHT_CUDA_INFO"
	.sectionflags	@""
	.align	4


	//----- nvinfo : EIATTR_CUDA_API_VERSION
	.align		4
        /*0000*/ 	.byte	0x04, 0x37
        /*0002*/ 	.short	(.L_16 - .L_15)
.L_15:
        /*0004*/ 	.word	0x00000082


	//----- nvinfo : EIATTR_SPARSE_MMA_MASK
	.align		4
.L_16:
        /*0008*/ 	.byte	0x03, 0x50
        /*000a*/ 	.short	0x0000


	//----- nvinfo : EIATTR_MAXREG_COUNT
	.align		4
        /*000c*/ 	.byte	0x03, 0x1b
        /*000e*/ 	.short	0x00ff


	//----- nvinfo : EIATTR_EXTERNS
	.align		4
        /*0010*/ 	.byte	0x04, 0x0f
        /*0012*/ 	.short	(.L_18 - .L_17)


	//   ....[0]....
	.align		4
.L_17:
        /*0014*/ 	.word	index@(vprintf)


	//----- nvinfo : EIATTR_MERCURY_ISA_VERSION
	.align		4
.L_18:
        /*0018*/ 	.byte	0x03, 0x5f
        /*001a*/ 	.short	0x0101


	//----- nvinfo : EIATTR_VRC_CTA_INIT_COUNT
	.align		4
        /*001c*/ 	.byte	0x02, 0x4a
	.zero		1
	.zero		1


	//----- nvinfo : EIATTR_SYSCALL_OFFSETS
	.align		4
        /*0020*/ 	.byte	0x04, 0x46
        /*0022*/ 	.short	(.L_20 - .L_19)


	//   ....[0]....
.L_19:
        /*0024*/ 	.word	0x000000e0


	//----- nvinfo : EIATTR_EXIT_INSTR_OFFSETS
	.align		4
.L_20:
        /*0028*/ 	.byte	0x04, 0x1c
        /*002a*/ 	.short	(.L_22 - .L_21)


	//   ....[0]....
.L_21:
        /*002c*/ 	.word	0x000000f0


	//----- nvinfo : EIATTR_SW_WAR
	.align		4
.L_22:
        /*0030*/ 	.byte	0x04, 0x36
        /*0032*/ 	.short	(.L_24 - .L_23)
.L_23:
        /*0034*/ 	.word	0x00000008
.L_24:


//--------------------- .nv.info._Z16reciprocalKernelPfj --------------------------
	.section	.nv.info._Z16reciprocalKernelPfj,"",@"SHT_CUDA_INFO"
	.sectionflags	@""
	.align	4


	//----- nvinfo : EIATTR_CUDA_API_VERSION
	.align		4
        /*0000*/ 	.byte	0x04, 0x37
        /*0002*/ 	.short	(.L_26 - .L_25)
.L_25:
        /*0004*/ 	.word	0x00000082


	//----- nvinfo : EIATTR_KPARAM_INFO
	.align		4
.L_26:
        /*0008*/ 	.byte	0x04, 0x17
        /*000a*/ 	.short	(.L_28 - .L_27)
.L_27:
        /*000c*/ 	.word	0x00000000
        /*0010*/ 	.short	0x0001
        /*0012*/ 	.short	0x0008
        /*0014*/ 	.byte	0x00, 0xf0, 0x11, 0x00


	//----- nvinfo : EIATTR_KPARAM_INFO
	.align		4
.L_28:
        /*0018*/ 	.byte	0x04, 0x17
        /*001a*/ 	.short	(.L_30 - .L_29)
.L_29:
        /*001c*/ 	.word	0x00000000
        /*0020*/ 	.short	0x0000
        /*0022*/ 	.short	0x0000
        /*0024*/ 	.byte	0x00, 0xf5, 0x21, 0x00


	//----- nvinfo : EIATTR_SPARSE_MMA_MASK
	.align		4
.L_30:
        /*0028*/ 	.byte	0x03, 0x50
        /*002a*/ 	.short	0x0000


	//----- nvinfo : EIATTR_MAXREG_COUNT
	.align		4
        /*002c*/ 	.byte	0x03, 0x1b
        /*002e*/ 	.short	0x00ff


	//----- nvinfo : EIATTR_MERCURY_ISA_VERSION
	.align		4
        /*0030*/ 	.byte	0x03, 0x5f
        /*0032*/ 	.short	0x0101


	//----- nvinfo : EIATTR_VRC_CTA_INIT_COUNT
	.align		4
        /*0034*/ 	.byte	0x02, 0x4a
	.zero		1
	.zero		1


	//----- nvinfo : EIATTR_EXIT_INSTR_OFFSETS
	.align		4
        /*0038*/ 	.byte	0x04, 0x1c
        /*003a*/ 	.short	(.L_32 - .L_31)


	//   ....[0]....
.L_31:
        /*003c*/ 	.word	0x00000070


	//   ....[1]....
        /*0040*/ 	.word	0x000001a0


	//----- nvinfo : EIATTR_CRS_STACK_SIZE
	.align		4
.L_32:
        /*0044*/ 	.byte	0x04, 0x1e
        /*0046*/ 	.short	(.L_34 - .L_33)
.L_33:
        /*0048*/ 	.word	0x00000000


	//----- nvinfo : EIATTR_CBANK_PARAM_SIZE
	.align		4
.L_34:
        /*004c*/ 	.byte	0x03, 0x19
        /*004e*/ 	.short	0x000c


	//----- nvinfo : EIATTR_PARAM_CBANK
	.align		4
        /*0050*/ 	.byte	0x04, 0x0a
        /*0052*/ 	.short	(.L_36 - .L_35)
	.align		4
.L_35:
        /*0054*/ 	.word	index@(.nv.constant0._Z16reciprocalKernelPfj)
        /*0058*/ 	.short	0x0380
        /*005a*/ 	.short	0x000c


	//----- nvinfo : EIATTR_SW_WAR
	.align		4
.L_36:
        /*005c*/ 	.byte	0x04, 0x36
        /*005e*/ 	.short	(.L_38 - .L_37)
.L_37:
        /*0060*/ 	.word	0x00000008
.L_38:


//--------------------- .nv.callgraph             --------------------------
	.section	.nv.callgraph,"",@"SHT_CUDA_CALLGRAPH"
	.align	4
	.sectionentsize	8
	.align		4
        /*0000*/ 	.word	0x00000000
	.align		4
        /*0004*/ 	.word	0xffffffff
	.align		4
        /*0008*/ 	.word	index@(_Z2hwv)
	.align		4
        /*000c*/ 	.word	index@(vprintf)
	.align		4
        /*0010*/ 	.word	0x00000000
	.align		4
        /*0014*/ 	.word	0xfffffffe
	.align		4
        /*0018*/ 	.word	0x00000000
	.align		4
        /*001c*/ 	.word	0xfffffffd
	.align		4
        /*0020*/ 	.word	0x00000000
	.align		4
        /*0024*/ 	.word	0xfffffffc


//--------------------- .nv.constant4             --------------------------
	.section	.nv.constant4,"a",@progbits
	.align	8
	.align		8
.nv.constant4:
        /*0000*/ 	.dword	vprintf
	.align		8
        /*0008*/ 	.dword	$str


//--------------------- .text._Z2hwv              --------------------------
	.section	.text._Z2hwv,"ax",@progbits
	.align	128
        .global         _Z2hwv
        .type           _Z2hwv,@function
        .size           _Z2hwv,(.L_x_11 - _Z2hwv)
        .other          _Z2hwv,@"STO_CUDA_ENTRY STV_DEFAULT"
_Z2hwv:
.text._Z2hwv:
[----:B------:R-:W0:Y:S01]  /*0000*/  LDC R1, c[0x0][0x37c] ;  /* 0x0000df00ff017b82 */ /* 0x000e220000000800 */
[----:B------:R-:W1:Y:S01]  /*0010*/  S2R R8, SR_CTAID.X ;  /* 0x0000000000087919 */ /* 0x000e620000002500 */
[----:B0-----:R-:W-:Y:S01]  /*0020*/  VIADD R1, R1, 0xfffffff8 ;  /* 0xfffffff801017836 */ /* 0x001fe20000000000 */
[----:B------:R-:W-:Y:S01]  /*0030*/  MOV R0, 0x0 ;  /* 0x0000000000007802 */ /* 0x000fe20000000f00 */
[----:B------:R-:W0:Y:S04]  /*0040*/  LDCU UR4, c[0x0][0x2f8] ;  /* 0x00005f00ff0477ac */ /* 0x000e280008000800 */
[----:B------:R2:W3:Y:S01]  /*0050*/  LDC.64 R2, c[0x4][R0] ;  /* 0x0100000000027b82 */ /* 0x0004e20000000a00 */
[----:B------:R-:W4:Y:S01]  /*0060*/  LDCU.64 UR6, c[0x4][0x8] ;  /* 0x01000100ff0677ac */ /* 0x000f220008000a00 */
[----:B------:R-:W5:Y:S01]  /*0070*/  LDCU UR5, c[0x0][0x2fc] ;  /* 0x00005f80ff0577ac */ /* 0x000f620008000800 */
[----:B0-----:R-:W-:Y:S01]  /*0080*/  IADD3 R6, P0, PT, R1, UR4, RZ ;  /* 0x0000000401067c10 */ /* 0x001fe2000ff1e0ff */
[----:B----4-:R-:W-:Y:S01]  /*0090*/  IMAD.U32 R4, RZ, RZ, UR6 ;  /* 0x00000006ff047e24 */ /* 0x010fe2000f8e00ff */
[----:B------:R-:W-:-:S03]  /*00a0*/  MOV R5, UR7 ;  /* 0x0000000700057c02 */ /* 0x000fc60008000f00 */
[----:B-----5:R-:W-:Y:S01]  /*00b0*/  IMAD.X R7, RZ, RZ, UR5, P0 ;  /* 0x00000005ff077e24 */ /* 0x020fe200080e06ff */
[----:B-1----:R2:W-:Y:S07]  /*00c0*/  STL [R1], R8 ;  /* 0x0000000801007387 */ /* 0x0025ee0000100800 */
[----:B------:R-:W-:-:S07]  /*00d0*/  LEPC R20, `(.L_x_0) ;  /* 0x000000001014794e */ /* 0x000fce0000000000 */
[----:B--23--:R-:W-:Y:S05]  /*00e0*/  CALL.ABS.NOINC R2 ;  /* 0x0000000002007343 */ /* 0x00cfea0003c00000 */
.L_x_0:
[----:B------:R-:W-:Y:S05]  /*00f0*/  EXIT ;  /* 0x000000000000794d */ /* 0x000fea0003800000 */
.L_x_1:
[----:B------:R-:W-:-:S00]  /*0100*/  BRA `(.L_x_1) ;  /* 0xfffffffc00fc7947 */ /* 0x000fc0000383ffff */
[----:B------:R-:W-:-:S00]  /*0110*/  NOP ;  /* 0x0000000000007918 */ /* 0x000fc00000000000 */
        /* <DEDUP_REMOVED lines=14> */
.L_x_11:


//--------------------- .text._Z16reciprocalKernelPfj --------------------------
	.section	.text._Z16reciprocalKernelPfj,"ax",@progbits
	.align	128
        .global         _Z16reciprocalKernelPfj
        .type           _Z16reciprocalKernelPfj,@function
        .size           _Z16reciprocalKernelPfj,(.L_x_10 - _Z16reciprocalKernelPfj)
        .other          _Z16reciprocalKernelPfj,@"STO_CUDA_ENTRY STV_DEFAULT"
_Z16reciprocalKernelPfj:
.text._Z16reciprocalKernelPfj:
[----:B------:R-:W-:Y:S01]  /*0000*/  LDC R1, c[0x0][0x37c] ;  /* 0x0000df00ff017b82 */ /* 0x000fe20000000800 */
[----:B------:R-:W0:Y:S07]  /*0010*/  S2R R0, SR_TID.X ;  /* 0x0000000000007919 */ /* 0x000e2e0000002100 */
[----:B------:R-:W0:Y:S01]  /*0020*/  S2UR UR4, SR_CTAID.X ;  /* 0x00000000000479c3 */ /* 0x000e220000002500 */
[----:B------:R-:W1:Y:S07]  /*0030*/  LDCU UR5, c[0x0][0x388] ;  /* 0x00007100ff0577ac */ /* 0x000e6e0008000800 */
[----:B------:R-:W0:Y:S02]  /*0040*/  LDC R3, c[0x0][0x360] ;  /* 0x0000d800ff037b82 */ /* 0x000e240000000800 */
[----:B0-----:R-:W-:-:S05]  /*0050*/  IMAD R3, R3, UR4, R0 ;  /* 0x0000000403037c24 */ /* 0x001fca000f8e0200 */
[----:B-1----:R-:W-:-:S13]  /*0060*/  ISETP.GE.U32.AND P0, PT, R3, UR5, PT ;  /* 0x0000000503007c0c */ /* 0x002fda000bf06070 */
[----:B------:R-:W-:Y:S05]  /*0070*/  @P0 EXIT ;  /* 0x000000000000094d */ /* 0x000fea0003800000 */
[----:B------:R-:W0:Y:S01]  /*0080*/  LDC.64 R4, c[0x0][0x380] ;  /* 0x0000e000ff047b82 */ /* 0x000e220000000a00 */
[----:B------:R-:W1:Y:S01]  /*0090*/  LDCU.64 UR4, c[0x0][0x358] ;  /* 0x00006b00ff0477ac */ /* 0x000e620008000a00 */
[----:B0-----:R-:W-:-:S05]  /*00a0*/  IMAD.WIDE.U32 R4, R3, 0x4, R4 ;  /* 0x0000000403047825 */ /* 0x001fca00078e0004 */
[----:B-1----:R-:W2:Y:S01]  /*00b0*/  LDG.E R0, desc[UR4][R4.64] ;  /* 0x0000000404007981 */ /* 0x002ea2000c1e1900 */
[----:B------:R-:W-:Y:S01]  /*00c0*/  BSSY.RECONVERGENT B0, `(.L_x_2) ;  /* 0x000000c000007945 */ /* 0x000fe20003800200 */
[----:B--2---:R-:W-:-:S05]  /*00d0*/  VIADD R2, R0, 0x1800000 ;  /* 0x0180000000027836 */ /* 0x004fca0000000000 */
[----:B------:R-:W-:-:S04]  /*00e0*/  LOP3.LUT R2, R2, 0x7f800000, RZ, 0xc0, !PT ;  /* 0x7f80000002027812 */ /* 0x000fc800078ec0ff */
[----:B------:R-:W-:-:S13]  /*00f0*/  ISETP.GT.U32.AND P0, PT, R2, 0x1ffffff, PT ;  /* 0x01ffffff0200780c */ /* 0x000fda0003f04070 */
[----:B------:R-:W-:Y:S05]  /*0100*/  @P0 BRA `(.L_x_3) ;  /* 0x00000000000c0947 */ /* 0x000fea0003800000 */
[----:B------:R-:W-:-:S07]  /*0110*/  MOV R6, 0x130 ;  /* 0x0000013000067802 */ /* 0x000fce0000000f00 */
[----:B------:R-:W-:Y:S05]  /*0120*/  CALL.REL.NOINC `($__internal_0_$__cuda_sm20_rcp_rn_f32_slowpath) ;  /* 0x0000000000207944 */ /* 0x000fea0003c00000 */
[----:B------:R-:W-:Y:S05]  /*0130*/  BRA `(.L_x_4) ;  /* 0x0000000000107947 */ /* 0x000fea0003800000 */
.L_x_3:
[----:B------:R-:W0:Y:S02]  /*0140*/  MUFU.RCP R3, R0 ;  /* 0x0000000000037308 */ /* 0x000e240000001000 */
[----:B0-----:R-:W-:-:S04]  /*0150*/  FFMA R2, R0, R3, -1 ;  /* 0xbf80000000027423 */ /* 0x001fc80000000003 */
[----:B------:R-:W-:-:S04]  /*0160*/  FADD.FTZ R2, -R2, -RZ ;  /* 0x800000ff02027221 */ /* 0x000fc80000010100 */
[----:B------:R-:W-:-:S07]  /*0170*/  FFMA R3, R3, R2, R3 ;  /* 0x0000000203037223 */ /* 0x000fce0000000003 */
.L_x_4:
[----:B------:R-:W-:Y:S05]  /*0180*/  BSYNC.RECONVERGENT B0 ;  /* 0x0000000000007941 */ /* 0x000fea0003800200 */
.L_x_2:
[----:B------:R-:W-:Y:S01]  /*0190*/  STG.E desc[UR4][R4.64], R3 ;  /* 0x0000000304007986 */ /* 0x000fe2000c101904 */
[----:B------:R-:W-:Y:S05]  /*01a0*/  EXIT ;  /* 0x000000000000794d */ /* 0x000fea0003800000 */
        .weak           $__internal_0_$__cuda_sm20_rcp_rn_f32_slowpath
        .type           $__internal_0_$__cuda_sm20_rcp_rn_f32_slowpath,@function
        .size           $__internal_0_$__cuda_sm20_rcp_rn_f32_slowpath,(.L_x_10 - $__internal_0_$__cuda_sm20_rcp_rn_f32_slowpath)
$__internal_0_$__cuda_sm20_rcp_rn_f32_slowpath:
[----:B------:R-:W-:Y:S01]  /*01b0*/  IMAD.SHL.U32 R2, R0, 0x2, RZ ;  /* 0x0000000200027824 */ /* 0x000fe200078e00ff */
[----:B------:R-:W-:Y:S04]  /*01c0*/  BSSY.RECONVERGENT B1, `(.L_x_5) ;  /* 0x0000030000017945 */ /* 0x000fe80003800200 */
[----:B------:R-:W-:-:S04]  /*01d0*/  SHF.R.U32.HI R2, RZ, 0x18, R2 ;  /* 0x00000018ff027819 */ /* 0x000fc80000011602 */
[----:B------:R-:W-:-:S13]  /*01e0*/  ISETP.NE.U32.AND P0, PT, R2, RZ, PT ;  /* 0x000000ff0200720c */ /* 0x000fda0003f05070 */
[----:B------:R-:W-:Y:S05]  /*01f0*/  @P0 BRA `(.L_x_6) ;  /* 0x0000000000280947 */ /* 0x000fea0003800000 */
[----:B------:R-:W-:-:S05]  /*0200*/  IMAD.SHL.U32 R2, R0, 0x2, RZ ;  /* 0x0000000200027824 */ /* 0x000fca00078e00ff */
[----:B------:R-:W-:-:S13]  /*0210*/  ISETP.NE.AND P0, PT, R2, RZ, PT ;  /* 0x000000ff0200720c */ /* 0x000fda0003f05270 */
[----:B------:R-:W-:Y:S01]  /*0220*/  @P0 FFMA R7, R0, 1.84467440737095516160e+19, RZ ;  /* 0x5f80000000070823 */ /* 0x000fe200000000ff */
[----:B------:R-:W-:Y:S08]  /*0230*/  @!P0 MUFU.RCP R3, R0 ;  /* 0x0000000000038308 */ /* 0x000ff00000001000 */
[----:B------:R-:W0:Y:S02]  /*0240*/  @P0 MUFU.RCP R2, R7 ;  /* 0x0000000700020308 */ /* 0x000e240000001000 */
[----:B0-----:R-:W-:-:S04]  /*0250*/  @P0 FFMA R8, R7, R2, -1 ;  /* 0xbf80000007080423 */ /* 0x001fc80000000002 */
[----:B------:R-:W-:-:S04]  /*0260*/  @P0 FADD.FTZ R9, -R8, -RZ ;  /* 0x800000ff08090221 */ /* 0x000fc80000010100 */
[----:B------:R-:W-:-:S04]  /*0270*/  @P0 FFMA R2, R2, R9, R2 ;  /* 0x0000000902020223 */ /* 0x000fc80000000002 */
[----:B------:R-:W-:Y:S01]  /*0280*/  @P0 FFMA R3, R2, 1.84467440737095516160e+19, RZ ;  /* 0x5f80000002030823 */ /* 0x000fe200000000ff */
[----:B------:R-:W-:Y:S06]  /*0290*/  BRA `(.L_x_7) ;  /* 0x0000000000887947 */ /* 0x000fec0003800000 */
.L_x_6:
[----:B------:R-:W-:-:S05]  /*02a0*/  VIADD R3, R2, 0xffffff03 ;  /* 0xffffff0302037836 */ /* 0x000fca0000000000 */
[----:B------:R-:W-:-:S13]  /*02b0*/  ISETP.GT.U32.AND P0, PT, R3, 0x1, PT ;  /* 0x000000010300780c */ /* 0x000fda0003f04070 */
[----:B------:R-:W-:Y:S05]  /*02c0*/  @P0 BRA `(.L_x_8) ;  /* 0x0000000000780947 */ /* 0x000fea0003800000 */
[----:B------:R-:W-:Y:S01]  /*02d0*/  LOP3.LUT R7, R0, 0x7fffff, RZ, 0xc0, !PT ;  /* 0x007fffff00077812 */ /* 0x000fe200078ec0ff */
[----:B------:R-:W-:-:S03]  /*02e0*/  IMAD.MOV.U32 R12, RZ, RZ, 0x3 ;  /* 0x00000003ff0c7424 */ /* 0x000fc600078e00ff */
[----:B------:R-:W-:Y:S02]  /*02f0*/  LOP3.LUT R7, R7, 0x3f800000, RZ, 0xfc, !PT ;  /* 0x3f80000007077812 */ /* 0x000fe400078efcff */
[----:B------:R-:W-:Y:S02]  /*0300*/  SHF.L.U32 R11, R12, R3, RZ ;  /* 0x000000030c0b7219 */ /* 0x000fe400000006ff */
[----:B------:R-:W0:Y:S02]  /*0310*/  MUFU.RCP R8, R7 ;  /* 0x0000000700087308 */ /* 0x000e240000001000 */
[----:B0-----:R-:W-:-:S04]  /*0320*/  FFMA R9, R7, R8, -1 ;  /* 0xbf80000007097423 */ /* 0x001fc80000000008 */
[----:B------:R-:W-:-:S04]  /*0330*/  FADD.FTZ R9, -R9, -RZ ;  /* 0x800000ff09097221 */ /* 0x000fc80000010100 */
[CCC-:B------:R-:W-:Y:S01]  /*0340*/  FFMA.RM R10, R8.reuse, R9.reuse, R8.reuse ;  /* 0x00000009080a7223 */ /* 0x1c0fe20000004008 */
[----:B------:R-:W-:-:S04]  /*0350*/  FFMA.RP R9, R8, R9, R8 ;  /* 0x0000000908097223 */ /* 0x000fc80000008008 */
[C---:B------:R-:W-:Y:S02]  /*0360*/  LOP3.LUT R8, R10.reuse, 0x7fffff, RZ, 0xc0, !PT ;  /* 0x007fffff0a087812 */ /* 0x040fe400078ec0ff */
[----:B------:R-:W-:Y:S02]  /*0370*/  FSETP.NEU.FTZ.AND P0, PT, R10, R9, PT ;  /* 0x000000090a00720b */ /* 0x000fe40003f1d000 */
[----:B------:R-:W-:Y:S02]  /*0380*/  LOP3.LUT R8, R8, 0x800000, RZ, 0xfc, !PT ;  /* 0x0080000008087812 */ /* 0x000fe400078efcff */
[----:B------:R-:W-:Y:S02]  /*0390*/  SEL R9, RZ, 0xffffffff, !P0 ;  /* 0xffffffffff097807 */ /* 0x000fe40004000000 */
[----:B------:R-:W-:-:S03]  /*03a0*/  LOP3.LUT R10, R11, R8, RZ, 0xc0, !PT ;  /* 0x000000080b0a7212 */ /* 0x000fc600078ec0ff */
[----:B------:R-:W-:Y:S01]  /*03b0*/  IMAD.MOV R9, RZ, RZ, -R9 ;  /* 0x000000ffff097224 */ /* 0x000fe200078e0a09 */
[----:B------:R-:W-:-:S04]  /*03c0*/  SHF.R.U32.HI R10, RZ, R3, R10 ;  /* 0x00000003ff0a7219 */ /* 0x000fc8000001160a */
[----:B------:R-:W-:Y:S02]  /*03d0*/  LOP3.LUT P1, RZ, R9, R3, R8, 0xf8, !PT ;  /* 0x0000000309ff7212 */ /* 0x000fe4000782f808 */
[C---:B------:R-:W-:Y:S02]  /*03e0*/  LOP3.LUT P0, RZ, R10.reuse, 0x1, RZ, 0xc0, !PT ;  /* 0x000000010aff7812 */ /* 0x040fe4000780c0ff */
[----:B------:R-:W-:-:S04]  /*03f0*/  LOP3.LUT P2, RZ, R10, 0x2, RZ, 0xc0, !PT ;  /* 0x000000020aff7812 */ /* 0x000fc8000784c0ff */
[----:B------:R-:W-:Y:S02]  /*0400*/  PLOP3.LUT P0, PT, P0, P1, P2, 0xe0, 0x0 ;  /* 0x000000000000781c */ /* 0x000fe40000703c20 */
[----:B------:R-:W-:Y:S02]  /*0410*/  LOP3.LUT P1, RZ, R0, 0x7fffff, RZ, 0xc0, !PT ;  /* 0x007fffff00ff7812 */ /* 0x000fe4000782c0ff */
[----:B------:R-:W-:-:S05]  /*0420*/  SEL R3, RZ, 0x1, !P0 ;  /* 0x00000001ff037807 */ /* 0x000fca0004000000 */
[----:B------:R-:W-:-:S05]  /*0430*/  IMAD.MOV R3, RZ, RZ, -R3 ;  /* 0x000000ffff037224 */ /* 0x000fca00078e0a03 */
[----:B------:R-:W-:Y:S01]  /*0440*/  ISETP.GE.AND P0, PT, R3, RZ, PT ;  /* 0x000000ff0300720c */ /* 0x000fe20003f06270 */
[----:B------:R-:W-:-:S05]  /*0450*/  VIADD R3, R2, 0xffffff04 ;  /* 0xffffff0402037836 */ /* 0x000fca0000000000 */
[----:B------:R-:W-:-:S07]  /*0460*/  SHF.R.U32.HI R3, RZ, R3, R8 ;  /* 0x00000003ff037219 */ /* 0x000fce0000011608 */
[----:B------:R-:W-:-:S04]  /*0470*/  @!P0 VIADD R3, R3, 0x1 ;  /* 0x0000000103038836 */ /* 0x000fc80000000000 */
[----:B------:R-:W-:-:S05]  /*0480*/  @!P1 IMAD.SHL.U32 R3, R3, 0x2, RZ ;  /* 0x0000000203039824 */ /* 0x000fca00078e00ff */
[----:B------:R-:W-:Y:S01]  /*0490*/  LOP3.LUT R3, R3, 0x80000000, R0, 0xf8, !PT ;  /* 0x8000000003037812 */ /* 0x000fe200078ef800 */
[----:B------:R-:W-:Y:S06]  /*04a0*/  BRA `(.L_x_7) ;  /* 0x0000000000047947 */ /* 0x000fec0003800000 */
.L_x_8:
[----:B------:R0:W1:Y:S02]  /*04b0*/  MUFU.RCP R3, R0 ;  /* 0x0000000000037308 */ /* 0x0000640000001000 */
.L_x_7:
[----:B------:R-:W-:Y:S05]  /*04c0*/  BSYNC.RECONVERGENT B1 ;  /* 0x0000000000017941 */ /* 0x000fea0003800200 */
.L_x_5:
[----:B------:R-:W-:-:S04]  /*04d0*/  IMAD.MOV.U32 R7, RZ, RZ, 0x0 ;  /* 0x00000000ff077424 */ /* 0x000fc800078e00ff */
[----:B01----:R-:W-:Y:S05]  /*04e0*/  RET.REL.NODEC R6 `(_Z16reciprocalKernelPfj) ;  /* 0xfffffff806c47950 */ /* 0x003fea0003c3ffff */
.L_x_9:
        /* <DEDUP_REMOVED lines=9> */
.L_x_10:


//--------------------- .nv.global.init           --------------------------
	.section	.nv.global.init,"aw",@progbits
.nv.global.init:
	.type		$str,@object
	.size		$str,(.L_0 - $str)
$str:
        /*0000*/ 	.byte	0x48, 0x77, 0x20, 0x25, 0x64, 0x0a, 0x00
.L_0:


//--------------------- .nv.shared.reserved.0     --------------------------
	.section	.nv.shared.reserved.0,"aw",@nobits
	.weak		__nv_reservedSMEM_offset_0_alias
	.size		__nv_reservedSMEM_offset_0_alias, 0, 64
	.other		__nv_reservedSMEM_offset_0_alias,@"STO_CUDA_RESERVED_SHARED STV_DEFAULT"
__nv_reservedSMEM_offset_0_alias:
	.zero		0
	.zero		64


//--------------------- .nv.constant0._Z2hwv      --------------------------
	.section	.nv.constant0._Z2hwv,"a",@progbits
	.sectionflags	@""
	.align	4
.nv.constant0._Z2hwv:
	.zero		896


//--------------------- .nv.constant0._Z16reciprocalKernelPfj --------------------------
	.section	.nv.constant0._Z16reciprocalKernelPfj,"a",@progbits
	.sectionflags	@""
	.align	4
.nv.constant0._Z16reciprocalKernelPfj:
	.zero		908


//--------------------- SYMBOLS --------------------------

	.type		.nv.reservedSmem.offset0,@object
	.size		.nv.reservedSmem.offset0,0x4
	.type		vprintf,@function
